//
// Generated by NVIDIA NVVM Compiler
//
// Compiler Build ID: CL-36424714
// Cuda compilation tools, release 13.0, V13.0.88
// Based on NVVM 20.0.0
//

.version 9.0
.target sm_100
.address_size 64

	// .globl	_Z21convolution_2d_kernelPKfPfiiii
.const .align 4 .b8 d_kernel[3844];
// _ZZ21convolution_2d_kernelPKfPfiiiiE4tile has been demoted

.visible .entry _Z21convolution_2d_kernelPKfPfiiii(
	.param .u64 .ptr .align 1 _Z21convolution_2d_kernelPKfPfiiii_param_0,
	.param .u64 .ptr .align 1 _Z21convolution_2d_kernelPKfPfiiii_param_1,
	.param .u32 _Z21convolution_2d_kernelPKfPfiiii_param_2,
	.param .u32 _Z21convolution_2d_kernelPKfPfiiii_param_3,
	.param .u32 _Z21convolution_2d_kernelPKfPfiiii_param_4,
	.param .u32 _Z21convolution_2d_kernelPKfPfiiii_param_5
)
{
	.reg .pred 	%p<42>;
	.reg .b32 	%r<105>;
	.reg .b32 	%f<78>;
	.reg .b64 	%rd<49>;
	// demoted variable
	.shared .align 4 .b8 _ZZ21convolution_2d_kernelPKfPfiiiiE4tile[8464];
	ld.param.u64 	%rd8, [_Z21convolution_2d_kernelPKfPfiiii_param_0];
	ld.param.u64 	%rd7, [_Z21convolution_2d_kernelPKfPfiiii_param_1];
	ld.param.u32 	%r49, [_Z21convolution_2d_kernelPKfPfiiii_param_2];
	ld.param.u32 	%r50, [_Z21convolution_2d_kernelPKfPfiiii_param_3];
	ld.param.u32 	%r51, [_Z21convolution_2d_kernelPKfPfiiii_param_4];
	ld.param.u32 	%r52, [_Z21convolution_2d_kernelPKfPfiiii_param_5];
	cvta.to.global.u64 	%rd1, %rd8;
	mov.u32 	%r1, %tid.x;
	mov.u32 	%r2, %tid.y;
	mov.u32 	%r53, %ctaid.x;
	shl.b32 	%r3, %r53, 4;
	add.s32 	%r4, %r3, %r1;
	mov.u32 	%r54, %ctaid.y;
	shl.b32 	%r5, %r54, 4;
	add.s32 	%r6, %r5, %r2;
	sub.s32 	%r7, %r50, %r52;
	add.s32 	%r8, %r52, 15;
	add.s32 	%r9, %r51, 15;
	setp.ge.s32 	%p1, %r2, %r9;
	@%p1 bra 	$L__BB0_31;
	sub.s32 	%r55, %r52, %r1;
	add.s32 	%r10, %r55, 14;
	and.b32  	%r11, %r10, 48;
	cvt.s64.s32 	%rd11, %r3;
	cvt.u64.u32 	%rd12, %r1;
	add.s64 	%rd14, %rd12, %rd11;
	mov.u32 	%r96, %r2;
$L__BB0_2:
	setp.ge.s32 	%p2, %r1, %r8;
	@%p2 bra 	$L__BB0_30;
	setp.eq.s32 	%p3, %r11, 48;
	add.s32 	%r13, %r96, %r5;
	mov.u32 	%r56, _ZZ21convolution_2d_kernelPKfPfiiiiE4tile;
	mad.lo.s32 	%r14, %r96, 184, %r56;
	mul.lo.s32 	%r15, %r13, %r50;
	mov.u32 	%r97, %r1;
	@%p3 bra 	$L__BB0_15;
	setp.lt.s32 	%p4, %r13, %r49;
	setp.lt.s32 	%p5, %r4, %r50;
	and.pred  	%p6, %p5, %p4;
	shl.b32 	%r57, %r1, 2;
	add.s32 	%r16, %r14, %r57;
	@%p6 bra 	$L__BB0_6;
	mov.b32 	%r58, 0;
	st.shared.u32 	[%r16], %r58;
	bra.uni 	$L__BB0_7;
$L__BB0_6:
	add.s32 	%r59, %r4, %r15;
	mul.wide.s32 	%rd9, %r59, 4;
	add.s64 	%rd10, %rd1, %rd9;
	ld.global.f32 	%f15, [%rd10];
	st.shared.f32 	[%r16], %f15;
$L__BB0_7:
	add.s32 	%r97, %r1, 16;
	setp.eq.s32 	%p7, %r11, 0;
	@%p7 bra 	$L__BB0_15;
	add.s32 	%r60, %r4, 16;
	setp.lt.s32 	%p9, %r60, %r50;
	and.pred  	%p10, %p9, %p4;
	cvt.s64.s32 	%rd13, %r15;
	add.s64 	%rd15, %rd14, %rd13;
	shl.b64 	%rd16, %rd15, 2;
	add.s64 	%rd2, %rd1, %rd16;
	@%p10 bra 	$L__BB0_10;
	mov.b32 	%r61, 0;
	st.shared.u32 	[%r16+64], %r61;
	bra.uni 	$L__BB0_11;
$L__BB0_10:
	ld.global.f32 	%f16, [%rd2+64];
	st.shared.f32 	[%r16+64], %f16;
$L__BB0_11:
	add.s32 	%r97, %r1, 32;
	setp.eq.s32 	%p11, %r11, 16;
	@%p11 bra 	$L__BB0_15;
	add.s32 	%r62, %r4, 32;
	setp.lt.s32 	%p13, %r62, %r50;
	add.s32 	%r97, %r1, 48;
	and.pred  	%p14, %p13, %p4;
	@%p14 bra 	$L__BB0_14;
	mov.b32 	%r63, 0;
	st.shared.u32 	[%r16+128], %r63;
	bra.uni 	$L__BB0_15;
$L__BB0_14:
	ld.global.f32 	%f17, [%rd2+128];
	st.shared.f32 	[%r16+128], %f17;
$L__BB0_15:
	setp.lt.u32 	%p15, %r10, 48;
	@%p15 bra 	$L__BB0_30;
	cvt.s64.s32 	%rd19, %r15;
$L__BB0_17:
	setp.ge.s32 	%p16, %r13, %r49;
	add.s32 	%r23, %r97, %r3;
	setp.ge.s32 	%p17, %r23, %r50;
	shl.b32 	%r64, %r97, 2;
	add.s32 	%r24, %r14, %r64;
	or.pred  	%p18, %p17, %p16;
	@%p18 bra 	$L__BB0_19;
	add.s32 	%r66, %r23, %r15;
	mul.wide.s32 	%rd17, %r66, 4;
	add.s64 	%rd18, %rd1, %rd17;
	ld.global.f32 	%f18, [%rd18];
	st.shared.f32 	[%r24], %f18;
	bra.uni 	$L__BB0_20;
$L__BB0_19:
	mov.b32 	%r65, 0;
	st.shared.u32 	[%r24], %r65;
$L__BB0_20:
	setp.lt.s32 	%p19, %r13, %r49;
	add.s32 	%r67, %r23, 16;
	setp.lt.s32 	%p20, %r67, %r50;
	and.pred  	%p21, %p20, %p19;
	cvt.s64.s32 	%rd20, %r23;
	add.s64 	%rd21, %rd20, %rd19;
	shl.b64 	%rd22, %rd21, 2;
	add.s64 	%rd3, %rd1, %rd22;
	@%p21 bra 	$L__BB0_22;
	mov.b32 	%r68, 0;
	st.shared.u32 	[%r24+64], %r68;
	bra.uni 	$L__BB0_23;
$L__BB0_22:
	ld.global.f32 	%f19, [%rd3+64];
	st.shared.f32 	[%r24+64], %f19;
$L__BB0_23:
	add.s32 	%r69, %r23, 32;
	setp.lt.s32 	%p23, %r69, %r50;
	and.pred  	%p24, %p23, %p19;
	@%p24 bra 	$L__BB0_25;
	mov.b32 	%r70, 0;
	st.shared.u32 	[%r24+128], %r70;
	bra.uni 	$L__BB0_26;
$L__BB0_25:
	ld.global.f32 	%f20, [%rd3+128];
	st.shared.f32 	[%r24+128], %f20;
$L__BB0_26:
	add.s32 	%r71, %r23, 48;
	setp.lt.s32 	%p26, %r71, %r50;
	and.pred  	%p27, %p26, %p19;
	@%p27 bra 	$L__BB0_28;
	mov.b32 	%r72, 0;
	st.shared.u32 	[%r24+192], %r72;
	bra.uni 	$L__BB0_29;
$L__BB0_28:
	ld.global.f32 	%f21, [%rd3+192];
	st.shared.f32 	[%r24+192], %f21;
$L__BB0_29:
	add.s32 	%r97, %r97, 64;
	setp.lt.s32 	%p28, %r97, %r8;
	@%p28 bra 	$L__BB0_17;
$L__BB0_30:
	add.s32 	%r96, %r96, 16;
	setp.lt.s32 	%p29, %r96, %r9;
	@%p29 bra 	$L__BB0_2;
$L__BB0_31:
	bar.sync 	0;
	setp.gt.s32 	%p30, %r4, %r7;
	sub.s32 	%r73, %r49, %r51;
	setp.gt.s32 	%p31, %r6, %r73;
	or.pred  	%p32, %p30, %p31;
	@%p32 bra 	$L__BB0_47;
	mov.f32 	%f76, 0f00000000;
	min.s32 	%r75, %r51, %r52;
	setp.lt.s32 	%p33, %r75, 1;
	@%p33 bra 	$L__BB0_46;
	and.b32  	%r27, %r52, 7;
	add.s32 	%r28, %r27, -1;
	and.b32  	%r29, %r52, 3;
	and.b32  	%r30, %r52, 2147483640;
	and.b32  	%r31, %r52, 1;
	neg.s32 	%r32, %r30;
	shl.b32 	%r77, %r1, 2;
	mov.u32 	%r78, _ZZ21convolution_2d_kernelPKfPfiiiiE4tile;
	add.s32 	%r79, %r77, %r78;
	add.s32 	%r33, %r79, 16;
	mov.f32 	%f76, 0f00000000;
	mov.b32 	%r99, 0;
	mov.u64 	%rd43, d_kernel;
$L__BB0_34:
	setp.lt.u32 	%p34, %r52, 8;
	add.s32 	%r35, %r99, %r2;
	mul.lo.s32 	%r36, %r99, %r52;
	mov.b32 	%r103, 0;
	@%p34 bra 	$L__BB0_37;
	mad.lo.s32 	%r100, %r35, 184, %r33;
	mul.wide.u32 	%rd23, %r36, 4;
	add.s64 	%rd25, %rd43, %rd23;
	add.s64 	%rd48, %rd25, 16;
	mov.u32 	%r101, %r32;
$L__BB0_36:
	.pragma "nounroll";
	ld.shared.f32 	%f25, [%r100+-16];
	ld.const.f32 	%f26, [%rd48+-16];
	fma.rn.f32 	%f27, %f25, %f26, %f76;
	ld.shared.f32 	%f28, [%r100+-12];
	ld.const.f32 	%f29, [%rd48+-12];
	fma.rn.f32 	%f30, %f28, %f29, %f27;
	ld.shared.f32 	%f31, [%r100+-8];
	ld.const.f32 	%f32, [%rd48+-8];
	fma.rn.f32 	%f33, %f31, %f32, %f30;
	ld.shared.f32 	%f34, [%r100+-4];
	ld.const.f32 	%f35, [%rd48+-4];
	fma.rn.f32 	%f36, %f34, %f35, %f33;
	ld.shared.f32 	%f37, [%r100];
	ld.const.f32 	%f38, [%rd48];
	fma.rn.f32 	%f39, %f37, %f38, %f36;
	ld.shared.f32 	%f40, [%r100+4];
	ld.const.f32 	%f41, [%rd48+4];
	fma.rn.f32 	%f42, %f40, %f41, %f39;
	ld.shared.f32 	%f43, [%r100+8];
	ld.const.f32 	%f44, [%rd48+8];
	fma.rn.f32 	%f45, %f43, %f44, %f42;
	ld.shared.f32 	%f46, [%r100+12];
	ld.const.f32 	%f47, [%rd48+12];
	fma.rn.f32 	%f76, %f46, %f47, %f45;
	add.s32 	%r101, %r101, 8;
	add.s32 	%r100, %r100, 32;
	add.s64 	%rd48, %rd48, 32;
	setp.ne.s32 	%p35, %r101, 0;
	mov.u32 	%r103, %r30;
	@%p35 bra 	$L__BB0_36;
$L__BB0_37:
	setp.eq.s32 	%p36, %r27, 0;
	@%p36 bra 	$L__BB0_45;
	mad.lo.s32 	%r43, %r35, 184, %r78;
	setp.lt.u32 	%p37, %r28, 3;
	@%p37 bra 	$L__BB0_40;
	add.s32 	%r82, %r103, %r1;
	shl.b32 	%r83, %r82, 2;
	add.s32 	%r84, %r43, %r83;
	ld.shared.f32 	%f49, [%r84];
	add.s32 	%r85, %r103, %r36;
	mul.wide.u32 	%rd26, %r85, 4;
	add.s64 	%rd28, %rd43, %rd26;
	ld.const.f32 	%f50, [%rd28];
	fma.rn.f32 	%f51, %f49, %f50, %f76;
	ld.shared.f32 	%f52, [%r84+4];
	cvt.u64.u32 	%rd29, %r36;
	cvt.u64.u32 	%rd30, %r103;
	add.s64 	%rd31, %rd30, %rd29;
	shl.b64 	%rd32, %rd31, 2;
	add.s64 	%rd33, %rd43, %rd32;
	ld.const.f32 	%f53, [%rd33+4];
	fma.rn.f32 	%f54, %f52, %f53, %f51;
	ld.shared.f32 	%f55, [%r84+8];
	ld.const.f32 	%f56, [%rd33+8];
	fma.rn.f32 	%f57, %f55, %f56, %f54;
	ld.shared.f32 	%f58, [%r84+12];
	ld.const.f32 	%f59, [%rd33+12];
	fma.rn.f32 	%f76, %f58, %f59, %f57;
	add.s32 	%r103, %r103, 4;
$L__BB0_40:
	setp.eq.s32 	%p38, %r29, 0;
	@%p38 bra 	$L__BB0_45;
	setp.eq.s32 	%p39, %r29, 1;
	@%p39 bra 	$L__BB0_43;
	add.s32 	%r86, %r103, %r1;
	shl.b32 	%r87, %r86, 2;
	add.s32 	%r88, %r43, %r87;
	ld.shared.f32 	%f61, [%r88];
	add.s32 	%r89, %r103, %r36;
	mul.wide.u32 	%rd34, %r89, 4;
	add.s64 	%rd36, %rd43, %rd34;
	ld.const.f32 	%f62, [%rd36];
	fma.rn.f32 	%f63, %f61, %f62, %f76;
	ld.shared.f32 	%f64, [%r88+4];
	cvt.u64.u32 	%rd37, %r36;
	cvt.u64.u32 	%rd38, %r103;
	add.s64 	%rd39, %rd38, %rd37;
	shl.b64 	%rd40, %rd39, 2;
	add.s64 	%rd41, %rd43, %rd40;
	ld.const.f32 	%f65, [%rd41+4];
	fma.rn.f32 	%f76, %f64, %f65, %f63;
	add.s32 	%r103, %r103, 2;
$L__BB0_43:
	setp.eq.s32 	%p40, %r31, 0;
	@%p40 bra 	$L__BB0_45;
	add.s32 	%r90, %r103, %r1;
	shl.b32 	%r91, %r90, 2;
	add.s32 	%r92, %r43, %r91;
	ld.shared.f32 	%f66, [%r92];
	add.s32 	%r93, %r103, %r36;
	mul.wide.u32 	%rd42, %r93, 4;
	add.s64 	%rd44, %rd43, %rd42;
	ld.const.f32 	%f67, [%rd44];
	fma.rn.f32 	%f76, %f66, %f67, %f76;
$L__BB0_45:
	add.s32 	%r99, %r99, 1;
	setp.ne.s32 	%p41, %r99, %r51;
	@%p41 bra 	$L__BB0_34;
$L__BB0_46:
	mad.lo.s32 	%r94, %r6, %r7, %r6;
	add.s32 	%r95, %r94, %r4;
	cvta.to.global.u64 	%rd45, %rd7;
	mul.wide.s32 	%rd46, %r95, 4;
	add.s64 	%rd47, %rd45, %rd46;
	st.global.f32 	[%rd47], %f76;
$L__BB0_47:
	ret;

}


// ===== COMPILED SASS (sm_100) =====

	.target	sm_100

	.elftype	@"ET_EXEC"


//--------------------- .note.nv.tkinfo           --------------------------
	.section	.note.nv.tkinfo,"",@"SHT_NOTE"
	.sectionflags	@"SHF_NOTE_NV_TKINFO"
	.tkinfo
        /*0018*/ 	.word	0x00000002
        /*0030*/ 	.string	""
        /*0030*/ 	.string	"ptxas"
        /*0030*/ 	.string	"Cuda compilation tools, release 13.0, V13.0.88"
        /*0030*/ 	.string	"Build cuda_13.0.r13.0/compiler.36424714_0"
        /*0030*/ 	.string	"-arch sm_100 -m 64 "



//--------------------- .note.nv.cuinfo           --------------------------
	.section	.note.nv.cuinfo,"",@"SHT_NOTE"
	.sectionflags	@"SHF_NOTE_NV_CUINFO"
        /*0018*/ 	.short	0x0002
        /*001a*/ 	.short	0x0064
        /*001c*/ 	.short	0x0082
	.zero		2


//--------------------- .nv.info                  --------------------------
	.section	.nv.info,"",@"SHT_CUDA_INFO"
	.align	4


	//----- nvinfo : EIATTR_REGCOUNT
	.align		4
        /*0000*/ 	.byte	0x04, 0x2f
        /*0002*/ 	.short	(.L_2 - .L_1)
	.align		4
.L_1:
        /*0004*/ 	.word	index@(_Z21convolution_2d_kernelPKfPfiiii)
        /*0008*/ 	.word	0x0000001c


	//----- nvinfo : EIATTR_FRAME_SIZE
	.align		4
.L_2:
        /*000c*/ 	.byte	0x04, 0x11
        /*000e*/ 	.short	(.L_4 - .L_3)
	.align		4
.L_3:
        /*0010*/ 	.word	index@(_Z21convolution_2d_kernelPKfPfiiii)
        /*0014*/ 	.word	0x00000000


	//----- nvinfo : EIATTR_MIN_STACK_SIZE
	.align		4
.L_4:
        /*0018*/ 	.byte	0x04, 0x12
        /*001a*/ 	.short	(.L_6 - .L_5)
	.align		4
.L_5:
        /*001c*/ 	.word	index@(_Z21convolution_2d_kernelPKfPfiiii)
        /*0020*/ 	.word	0x00000000
.L_6:


//--------------------- .nv.compat                --------------------------
	.section	.nv.compat,"",@"SHT_CUDA_COMPAT_INFO"
	.align	4
        /*0000*/ 	.byte	0x02, 0x09, 0x00, 0x00, 0x02, 0x02, 0x01, 0x00, 0x02, 0x05, 0x05, 0x00, 0x03, 0x07, 0x01, 0x01
        /*0010*/ 	.byte	0x02, 0x03, 0x00, 0x00, 0x02, 0x06, 0x01, 0x00, 0x04, 0x0b, 0x08, 0x00, 0x09, 0x00, 0x00, 0x00
        /*0020*/ 	.byte	0x00, 0x00, 0x00, 0x00


//--------------------- .nv.info._Z21convolution_2d_kernelPKfPfiiii --------------------------
	.section	.nv.info._Z21convolution_2d_kernelPKfPfiiii,"",@"SHT_CUDA_INFO"
	.sectionflags	@""
	.align	4


	//----- nvinfo : EIATTR_CUDA_API_VERSION
	.align		4
        /*0000*/ 	.byte	0x04, 0x37
        /*0002*/ 	.short	(.L_8 - .L_7)
.L_7:
        /*0004*/ 	.word	0x00000082


	//----- nvinfo : EIATTR_KPARAM_INFO
	.align		4
.L_8:
        /*0008*/ 	.byte	0x04, 0x17
        /*000a*/ 	.short	(.L_10 - .L_9)
.L_9:
        /*000c*/ 	.word	0x00000000
        /*0010*/ 	.short	0x0005
        /*0012*/ 	.short	0x001c
        /*0014*/ 	.byte	0x00, 0xf0, 0x11, 0x00


	//----- nvinfo : EIATTR_KPARAM_INFO
	.align		4
.L_10:
        /*0018*/ 	.byte	0x04, 0x17
        /*001a*/ 	.short	(.L_12 - .L_11)
.L_11:
        /*001c*/ 	.word	0x00000000
        /*0020*/ 	.short	0x0004
        /*0022*/ 	.short	0x0018
        /*0024*/ 	.byte	0x00, 0xf0, 0x11, 0x00


	//----- nvinfo : EIATTR_KPARAM_INFO
	.align		4
.L_12:
        /*0028*/ 	.byte	0x04, 0x17
        /*002a*/ 	.short	(.L_14 - .L_13)
.L_13:
        /*002c*/ 	.word	0x00000000
        /*0030*/ 	.short	0x0003
        /*0032*/ 	.short	0x0014
        /*0034*/ 	.byte	0x00, 0xf0, 0x11, 0x00


	//----- nvinfo : EIATTR_KPARAM_INFO
	.align		4
.L_14:
        /*0038*/ 	.byte	0x04, 0x17
        /*003a*/ 	.short	(.L_16 - .L_15)
.L_15:
        /*003c*/ 	.word	0x00000000
        /*0040*/ 	.short	0x0002
        /*0042*/ 	.short	0x0010
        /*0044*/ 	.byte	0x00, 0xf0, 0x11, 0x00


	//----- nvinfo : EIATTR_KPARAM_INFO
	.align		4
.L_16:
        /*0048*/ 	.byte	0x04, 0x17
        /*004a*/ 	.short	(.L_18 - .L_17)
.L_17:
        /*004c*/ 	.word	0x00000000
        /*0050*/ 	.short	0x0001
        /*0052*/ 	.short	0x0008
        /*0054*/ 	.byte	0x00, 0xf5, 0x21, 0x00


	//----- nvinfo : EIATTR_KPARAM_INFO
	.align		4
.L_18:
        /*0058*/ 	.byte	0x04, 0x17
        /*005a*/ 	.short	(.L_20 - .L_19)
.L_19:
        /*005c*/ 	.word	0x00000000
        /*0060*/ 	.short	0x0000
        /*0062*/ 	.short	0x0000
        /*0064*/ 	.byte	0x00, 0xf5, 0x21, 0x00


	//----- nvinfo : EIATTR_SPARSE_MMA_MASK
	.align		4
.L_20:
        /*0068*/ 	.byte	0x03, 0x50
        /*006a*/ 	.short	0x0000


	//----- nvinfo : EIATTR_MAXREG_COUNT
	.align		4
        /*006c*/ 	.byte	0x03, 0x1b
        /*006e*/ 	.short	0x00ff


	//----- nvinfo : EIATTR_NUM_BARRIERS
	.align		4
        /*0070*/ 	.byte	0x02, 0x4c
        /*0072*/ 	.byte	0x01
	.zero		1


	//----- nvinfo : EIATTR_MERCURY_ISA_VERSION
	.align		4
        /*0074*/ 	.byte	0x03, 0x5f
        /*0076*/ 	.short	0x0101


	//----- nvinfo : EIATTR_VRC_CTA_INIT_COUNT
	.align		4
        /*0078*/ 	.byte	0x02, 0x4a
	.zero		1
	.zero		1


	//----- nvinfo : EIATTR_EXIT_INSTR_OFFSETS
	.align		4
        /*007c*/ 	.byte	0x04, 0x1c
        /*007e*/ 	.short	(.L_22 - .L_21)


	//   ....[0]....
.L_21:
        /*0080*/ 	.word	0x000007d0


	//   ....[1]....
        /*0084*/ 	.word	0x00000f20


	//----- nvinfo : EIATTR_CRS_STACK_SIZE
	.align		4
.L_22:
        /*0088*/ 	.byte	0x04, 0x1e
        /*008a*/ 	.short	(.L_24 - .L_23)
.L_23:
        /*008c*/ 	.word	0x00000000


	//----- nvinfo : EIATTR_CBANK_PARAM_SIZE
	.align		4
.L_24:
        /*0090*/ 	.byte	0x03, 0x19
        /*0092*/ 	.short	0x0020


	//----- nvinfo : EIATTR_PARAM_CBANK
	.align		4
        /*0094*/ 	.byte	0x04, 0x0a
        /*0096*/ 	.short	(.L_26 - .L_25)
	.align		4
.L_25:
        /*0098*/ 	.word	index@(.nv.constant0._Z21convolution_2d_kernelPKfPfiiii)
        /*009c*/ 	.short	0x0380
        /*009e*/ 	.short	0x0020


	//----- nvinfo : EIATTR_SW_WAR
	.align		4
.L_26:
        /*00a0*/ 	.byte	0x04, 0x36
        /*00a2*/ 	.short	(.L_28 - .L_27)
.L_27:
        /*00a4*/ 	.word	0x00000008
.L_28:


//--------------------- .nv.callgraph             --------------------------
	.section	.nv.callgraph,"",@"SHT_CUDA_CALLGRAPH"
	.align	4
	.sectionentsize	8
	.align		4
        /*0000*/ 	.word	0x00000000
	.align		4
        /*0004*/ 	.word	0xffffffff
	.align		4
        /*0008*/ 	.word	0x00000000
	.align		4
        /*000c*/ 	.word	0xfffffffe
	.align		4
        /*0010*/ 	.word	0x00000000
	.align		4
        /*0014*/ 	.word	0xfffffffd
	.align		4
        /*0018*/ 	.word	0x00000000
	.align		4
        /*001c*/ 	.word	0xfffffffc


//--------------------- .nv.constant3             --------------------------
	.section	.nv.constant3,"a",@progbits
	.align	4
.nv.constant3:
	.type		d_kernel,@object
	.size		d_kernel,(.L_0 - d_kernel)
d_kernel:
	.zero		3844
.L_0:


//--------------------- .text._Z21convolution_2d_kernelPKfPfiiii --------------------------
	.section	.text._Z21convolution_2d_kernelPKfPfiiii,"ax",@progbits
	.align	128
        .global         _Z21convolution_2d_kernelPKfPfiiii
        .type           _Z21convolution_2d_kernelPKfPfiiii,@function
        .size           _Z21convolution_2d_kernelPKfPfiiii,(.L_x_18 - _Z21convolution_2d_kernelPKfPfiiii)
        .other          _Z21convolution_2d_kernelPKfPfiiii,@"STO_CUDA_ENTRY STV_DEFAULT"
_Z21convolution_2d_kernelPKfPfiiii:
.text._Z21convolution_2d_kernelPKfPfiiii:
[----:B------:R-:W-:Y:S01]  /*0000*/  LDC R1, c[0x0][0x37c] ;  /* 0x0000df00ff017b82 */ /* 0x000fe20000000800 */
[----:B------:R-:W0:Y:S07]  /*0010*/  S2R R8, SR_TID.Y ;  /* 0x0000000000087919 */ /* 0x000e2e0000002200 */
[----:B------:R-:W1:Y:S01]  /*0020*/  LDC.64 R14, c[0x0][0x398] ;  /* 0x0000e600ff0e7b82 */ /* 0x000e620000000a00 */
[----:B------:R-:W2:Y:S01]  /*0030*/  LDCU UR4, c[0x0][0x394] ;  /* 0x00007280ff0477ac */ /* 0x000ea20008000800 */
[----:B------:R-:W-:Y:S01]  /*0040*/  BSSY.RECONVERGENT B0, `(.L_x_0) ;  /* 0x0000070000007945 */ /* 0x000fe20003800200 */
[----:B------:R-:W3:Y:S01]  /*0050*/  S2R R17, SR_CTAID.X ;  /* 0x0000000000117919 */ /* 0x000ee20000002500 */
[----:B------:R-:W4:Y:S01]  /*0060*/  LDCU.64 UR12, c[0x0][0x358] ;  /* 0x00006b00ff0c77ac */ /* 0x000f220008000a00 */
[----:B------:R-:W5:Y:S01]  /*0070*/  S2R R6, SR_TID.X ;  /* 0x0000000000067919 */ /* 0x000f620000002100 */
[----:B------:R-:W0:Y:S01]  /*0080*/  S2R R18, SR_CTAID.Y ;  /* 0x0000000000127919 */ /* 0x000e220000002600 */
[----:B-1----:R-:W-:Y:S01]  /*0090*/  VIADD R16, R14, 0xf ;  /* 0x0000000f0e107836 */ /* 0x002fe20000000000 */
[----:B--2---:R-:W-:-:S04]  /*00a0*/  IADD3 R7, PT, PT, -R15, UR4, RZ ;  /* 0x000000040f077c10 */ /* 0x004fc8000fffe1ff */
[----:B0-----:R-:W-:Y:S01]  /*00b0*/  ISETP.GE.AND P0, PT, R8, R16, PT ;  /* 0x000000100800720c */ /* 0x001fe20003f06270 */
[----:B---3--:R-:W-:-:S04]  /*00c0*/  IMAD.SHL.U32 R17, R17, 0x10, RZ ;  /* 0x0000001011117824 */ /* 0x008fc800078e00ff */
[----:B-----5:R-:W-:-:S08]  /*00d0*/  IMAD.IADD R0, R17, 0x1, R6 ;  /* 0x0000000111007824 */ /* 0x020fd000078e0206 */
[----:B----4-:R-:W-:Y:S05]  /*00e0*/  @P0 BRA `(.L_x_1) ;  /* 0x0000000400940947 */ /* 0x010fea0003800000 */
[----:B------:R-:W-:Y:S01]  /*00f0*/  IADD3 R14, P0, PT, R17, R6, RZ ;  /* 0x00000006110e7210 */ /* 0x000fe20007f1e0ff */
[----:B------:R-:W-:Y:S01]  /*0100*/  IMAD.MOV.U32 R13, RZ, RZ, R8 ;  /* 0x000000ffff0d7224 */ /* 0x000fe200078e0008 */
[----:B------:R-:W-:Y:S02]  /*0110*/  IADD3 R19, PT, PT, -R6, 0xe, R15 ;  /* 0x0000000e06137810 */ /* 0x000fe40007ffe10f */
[----:B------:R-:W-:Y:S02]  /*0120*/  IADD3 R15, PT, PT, R15, 0xf, RZ ;  /* 0x0000000f0f0f7810 */ /* 0x000fe40007ffe0ff */
[----:B------:R-:W-:-:S07]  /*0130*/  LEA.HI.X.SX32 R12, R17, RZ, 0x1, P0 ;  /* 0x000000ff110c7211 */ /* 0x000fce00000f0eff */
.L_x_9:
[----:B------:R-:W-:Y:S01]  /*0140*/  ISETP.GE.AND P0, PT, R6, R15, PT ;  /* 0x0000000f0600720c */ /* 0x000fe20003f06270 */
[----:B------:R-:W-:-:S12]  /*0150*/  BSSY.RECONVERGENT B1, `(.L_x_2) ;  /* 0x000005b000017945 */ /* 0x000fd80003800200 */
[----:B0123--:R-:W-:Y:S05]  /*0160*/  @P0 BRA `(.L_x_3) ;  /* 0x0000000400640947 */ /* 0x00ffea0003800000 */
[----:B------:R-:W0:Y:S01]  /*0170*/  S2R R3, SR_CgaCtaId ;  /* 0x0000000000037919 */ /* 0x000e220000008800 */
[----:B------:R-:W1:Y:S01]  /*0180*/  LDC R5, c[0x0][0x394] ;  /* 0x0000e500ff057b82 */ /* 0x000e620000000800 */
[----:B------:R-:W-:Y:S01]  /*0190*/  LOP3.LUT R4, R19, 0x30, RZ, 0xc0, !PT ;  /* 0x0000003013047812 */ /* 0x000fe200078ec0ff */
[----:B------:R-:W-:Y:S01]  /*01a0*/  IMAD R10, R18, 0x10, R13 ;  /* 0x00000010120a7824 */ /* 0x000fe200078e020d */
[----:B------:R-:W-:Y:S01]  /*01b0*/  MOV R2, 0x400 ;  /* 0x0000040000027802 */ /* 0x000fe20000000f00 */
[----:B------:R-:W-:Y:S01]  /*01c0*/  BSSY.RECONVERGENT B2, `(.L_x_4) ;  /* 0x000002b000027945 */ /* 0x000fe20003800200 */
[----:B------:R-:W-:Y:S02]  /*01d0*/  ISETP.NE.AND P0, PT, R4, 0x30, PT ;  /* 0x000000300400780c */ /* 0x000fe40003f05270 */
[----:B------:R-:W-:Y:S01]  /*01e0*/  MOV R20, R6 ;  /* 0x0000000600147202 */ /* 0x000fe20000000f00 */
[----:B-1----:R-:W-:Y:S01]  /*01f0*/  IMAD R11, R10, R5, RZ ;  /* 0x000000050a0b7224 */ /* 0x002fe200078e02ff */
[----:B0-----:R-:W-:-:S05]  /*0200*/  LEA R2, R3, R2, 0x18 ;  /* 0x0000000203027211 */ /* 0x001fca00078ec0ff */
[----:B------:R-:W-:-:S04]  /*0210*/  IMAD R9, R13, 0xb8, R2 ;  /* 0x000000b80d097824 */ /* 0x000fc800078e0202 */
[----:B------:R-:W-:Y:S05]  /*0220*/  @!P0 BRA `(.L_x_5) ;  /* 0x0000000000908947 */ /* 0x000fea0003800000 */
[----:B------:R-:W0:Y:S02]  /*0230*/  LDCU UR4, c[0x0][0x390] ;  /* 0x00007200ff0477ac */ /* 0x000e240008000800 */
[----:B0-----:R-:W-:-:S04]  /*0240*/  ISETP.GE.AND P0, PT, R10, UR4, PT ;  /* 0x000000040a007c0c */ /* 0x001fc8000bf06270 */
[----:B------:R-:W-:-:S13]  /*0250*/  ISETP.LT.AND P1, PT, R0, R5, !P0 ;  /* 0x000000050000720c */ /* 0x000fda0004721270 */
[----:B------:R-:W0:Y:S01]  /*0260*/  @P1 LDC.64 R2, c[0x0][0x380] ;  /* 0x0000e000ff021b82 */ /* 0x000e220000000a00 */
[----:B------:R-:W-:-:S04]  /*0270*/  @P1 IMAD.IADD R21, R0, 0x1, R11 ;  /* 0x0000000100151824 */ /* 0x000fc800078e020b */
[----:B0-----:R-:W-:-:S06]  /*0280*/  @P1 IMAD.WIDE R2, R21, 0x4, R2 ;  /* 0x0000000415021825 */ /* 0x001fcc00078e0202 */
[----:B------:R-:W2:Y:S01]  /*0290*/  @P1 LDG.E R2, desc[UR12][R2.64] ;  /* 0x0000000c02021981 */ /* 0x000ea2000c1e1900 */
[C---:B------:R-:W-:Y:S01]  /*02a0*/  IMAD R21, R6.reuse, 0x4, R9 ;  /* 0x0000000406157824 */ /* 0x040fe200078e0209 */
[----:B------:R-:W-:-:S04]  /*02b0*/  IADD3 R20, PT, PT, R6, 0x10, RZ ;  /* 0x0000001006147810 */ /* 0x000fc80007ffe0ff */
[----:B------:R0:W-:Y:S04]  /*02c0*/  @!P1 STS [R21], RZ ;  /* 0x000000ff15009388 */ /* 0x0001e80000000800 */
[----:B--2---:R0:W-:Y:S01]  /*02d0*/  @P1 STS [R21], R2 ;  /* 0x0000000215001388 */ /* 0x0041e20000000800 */
[----:B------:R-:W-:-:S13]  /*02e0*/  ISETP.NE.AND P1, PT, R4, RZ, PT ;  /* 0x000000ff0400720c */ /* 0x000fda0003f25270 */
[----:B0-----:R-:W-:Y:S05]  /*02f0*/  @!P1 BRA `(.L_x_5) ;  /* 0x00000000005c9947 */ /* 0x001fea0003800000 */
[----:B------:R-:W-:Y:S01]  /*0300*/  VIADD R2, R0, 0x10 ;  /* 0x0000001000027836 */ /* 0x000fe20000000000 */
[----:B------:R-:W0:Y:S01]  /*0310*/  LDCU.64 UR4, c[0x0][0x380] ;  /* 0x00007000ff0477ac */ /* 0x000e220008000a00 */
[C---:B------:R-:W-:Y:S01]  /*0320*/  IADD3 R3, P2, PT, R11.reuse, R14, RZ ;  /* 0x0000000e0b037210 */ /* 0x040fe20007f5e0ff */
[----:B------:R-:W-:Y:S02]  /*0330*/  BSSY.RECONVERGENT B3, `(.L_x_6) ;  /* 0x000000a000037945 */ /* 0x000fe40003800200 */
[----:B------:R-:W-:Y:S02]  /*0340*/  ISETP.LT.AND P1, PT, R2, R5, !P0 ;  /* 0x000000050200720c */ /* 0x000fe40004721270 */
[----:B------:R-:W-:Y:S02]  /*0350*/  LEA.HI.X.SX32 R20, R11, R12, 0x1, P2 ;  /* 0x0000000c0b147211 */ /* 0x000fe400010f0eff */
[----:B------:R-:W-:-:S09]  /*0360*/  ISETP.NE.AND P2, PT, R4, 0x10, PT ;  /* 0x000000100400780c */ /* 0x000fd20003f45270 */
[----:B------:R1:W-:Y:S01]  /*0370*/  @!P1 STS [R21+0x40], RZ ;  /* 0x000040ff15009388 */ /* 0x0003e20000000800 */
[----:B0-----:R-:W-:-:S04]  /*0380*/  LEA R2, P3, R3, UR4, 0x2 ;  /* 0x0000000403027c11 */ /* 0x001fc8000f8610ff */
[----:B------:R-:W-:Y:S01]  /*0390*/  LEA.HI.X R3, R3, UR5, R20, 0x2, P3 ;  /* 0x0000000503037c11 */ /* 0x000fe200098f1414 */
[----:B------:R-:W-:Y:S08]  /*03a0*/  @!P1 BRA `(.L_x_7) ;  /* 0x0000000000089947 */ /* 0x000ff00003800000 */
[----:B------:R-:W2:Y:S04]  /*03b0*/  LDG.E R4, desc[UR12][R2.64+0x40] ;  /* 0x0000400c02047981 */ /* 0x000ea8000c1e1900 */
[----:B--2---:R0:W-:Y:S02]  /*03c0*/  STS [R21+0x40], R4 ;  /* 0x0000400415007388 */ /* 0x0041e40000000800 */
.L_x_7:
[----:B------:R-:W-:Y:S05]  /*03d0*/  BSYNC.RECONVERGENT B3 ;  /* 0x0000000000037941 */ /* 0x000fea0003800200 */
.L_x_6:
[----:B------:R-:W-:Y:S01]  /*03e0*/  VIADD R20, R6, 0x20 ;  /* 0x0000002006147836 */ /* 0x000fe20000000000 */
[----:B------:R-:W-:Y:S06]  /*03f0*/  @!P2 BRA `(.L_x_5) ;  /* 0x00000000001ca947 */ /* 0x000fec0003800000 */
[----:B0-----:R-:W-:Y:S01]  /*0400*/  IADD3 R4, PT, PT, R0, 0x20, RZ ;  /* 0x0000002000047810 */ /* 0x001fe20007ffe0ff */
[----:B------:R-:W-:-:S03]  /*0410*/  VIADD R20, R6, 0x30 ;  /* 0x0000003006147836 */ /* 0x000fc60000000000 */
[----:B------:R-:W-:-:S13]  /*0420*/  ISETP.LT.AND P0, PT, R4, R5, !P0 ;  /* 0x000000050400720c */ /* 0x000fda0004701270 */
[----:B------:R2:W-:Y:S01]  /*0430*/  @!P0 STS [R21+0x80], RZ ;  /* 0x000080ff15008388 */ /* 0x0005e20000000800 */
[----:B------:R-:W-:Y:S05]  /*0440*/  @!P0 BRA `(.L_x_5) ;  /* 0x0000000000088947 */ /* 0x000fea0003800000 */
[----:B------:R-:W3:Y:S04]  /*0450*/  LDG.E R2, desc[UR12][R2.64+0x80] ;  /* 0x0000800c02027981 */ /* 0x000ee8000c1e1900 */
[----:B---3--:R3:W-:Y:S02]  /*0460*/  STS [R21+0x80], R2 ;  /* 0x0000800215007388 */ /* 0x0087e40000000800 */
.L_x_5:
[----:B------:R-:W-:Y:S05]  /*0470*/  BSYNC.RECONVERGENT B2 ;  /* 0x0000000000027941 */ /* 0x000fea0003800200 */
.L_x_4:
[----:B------:R-:W-:-:S13]  /*0480*/  ISETP.GE.U32.AND P0, PT, R19, 0x30, PT ;  /* 0x000000301300780c */ /* 0x000fda0003f06070 */
[----:B------:R-:W-:Y:S05]  /*0490*/  @!P0 BRA `(.L_x_3) ;  /* 0x0000000000988947 */ /* 0x000fea0003800000 */
[----:B------:R-:W4:Y:S01]  /*04a0*/  LDCU UR4, c[0x0][0x390] ;  /* 0x00007200ff0477ac */ /* 0x000f220008000800 */
[----:B0123--:R-:W-:Y:S02]  /*04b0*/  SHF.R.S32.HI R21, RZ, 0x1f, R11 ;  /* 0x0000001fff157819 */ /* 0x00ffe4000001140b */
[----:B----4-:R-:W-:-:S13]  /*04c0*/  ISETP.GE.AND P1, PT, R10, UR4, PT ;  /* 0x000000040a007c0c */ /* 0x010fda000bf26270 */
.L_x_8:
[----:B------:R-:W0:Y:S01]  /*04d0*/  LDCU UR4, c[0x0][0x394] ;  /* 0x00007280ff0477ac */ /* 0x000e220008000800 */
[----:B------:R-:W-:Y:S01]  /*04e0*/  IMAD.IADD R2, R17, 0x1, R20 ;  /* 0x0000000111027824 */ /* 0x000fe200078e0214 */
[----:B------:R-:W1:Y:S03]  /*04f0*/  LDCU UR5, c[0x0][0x390] ;  /* 0x00007200ff0577ac */ /* 0x000e660008000800 */
[C---:B------:R-:W-:Y:S01]  /*0500*/  VIADD R23, R2.reuse, 0x20 ;  /* 0x0000002002177836 */ /* 0x040fe20000000000 */
[C---:B------:R-:W-:Y:S01]  /*0510*/  IADD3 R3, PT, PT, R2.reuse, 0x10, RZ ;  /* 0x0000001002037810 */ /* 0x040fe20007ffe0ff */
[C---:B------:R-:W-:Y:S01]  /*0520*/  VIADD R24, R2.reuse, 0x30 ;  /* 0x0000003002187836 */ /* 0x040fe20000000000 */
[----:B------:R-:W2:Y:S01]  /*0530*/  LDCU.64 UR6, c[0x0][0x380] ;  /* 0x00007000ff0677ac */ /* 0x000ea20008000a00 */
[----:B------:R-:W-:Y:S02]  /*0540*/  IADD3 R22, P5, PT, R11, R2, RZ ;  /* 0x000000020b167210 */ /* 0x000fe40007fbe0ff */
[----:B0-----:R-:W-:-:S02]  /*0550*/  ISETP.GE.OR P2, PT, R2, UR4, P1 ;  /* 0x0000000402007c0c */ /* 0x001fc40008f46670 */
[----:B-1----:R-:W-:-:S04]  /*0560*/  ISETP.GE.AND P0, PT, R10, UR5, PT ;  /* 0x000000050a007c0c */ /* 0x002fc8000bf06270 */
[----:B------:R-:W-:Y:S02]  /*0570*/  ISETP.LT.AND P4, PT, R3, UR4, !P0 ;  /* 0x0000000403007c0c */ /* 0x000fe4000c781270 */
[----:B------:R-:W-:Y:S02]  /*0580*/  ISETP.LT.AND P3, PT, R23, UR4, !P0 ;  /* 0x0000000417007c0c */ /* 0x000fe4000c761270 */
[----:B------:R-:W-:-:S03]  /*0590*/  LEA.HI.X.SX32 R23, R2, R21, 0x1, P5 ;  /* 0x0000001502177211 */ /* 0x000fc600028f0eff */
[----:B------:R-:W0:Y:S01]  /*05a0*/  @!P2 LDC.64 R4, c[0x0][0x380] ;  /* 0x0000e000ff04ab82 */ /* 0x000e220000000a00 */
[----:B------:R-:W-:Y:S02]  /*05b0*/  @!P2 IADD3 R3, PT, PT, R11, R2, RZ ;  /* 0x000000020b03a210 */ /* 0x000fe40007ffe0ff */
[----:B--2---:R-:W-:Y:S02]  /*05c0*/  LEA R2, P5, R22, UR6, 0x2 ;  /* 0x0000000616027c11 */ /* 0x004fe4000f8a10ff */
[----:B------:R-:W-:Y:S01]  /*05d0*/  ISETP.LT.AND P0, PT, R24, UR4, !P0 ;  /* 0x0000000418007c0c */ /* 0x000fe2000c701270 */
[----:B0-----:R-:W-:Y:S01]  /*05e0*/  @!P2 IMAD.WIDE R4, R3, 0x4, R4 ;  /* 0x000000040304a825 */ /* 0x001fe200078e0204 */
[----:B------:R-:W-:-:S05]  /*05f0*/  LEA.HI.X R3, R22, UR7, R23, 0x2, P5 ;  /* 0x0000000716037c11 */ /* 0x000fca000a8f1417 */
[----:B------:R-:W2:Y:S04]  /*0600*/  @!P2 LDG.E R4, desc[UR12][R4.64] ;  /* 0x0000000c0404a981 */ /* 0x000ea8000c1e1900 */
[----:B------:R-:W3:Y:S04]  /*0610*/  @P4 LDG.E R22, desc[UR12][R2.64+0x40] ;  /* 0x0000400c02164981 */ /* 0x000ee8000c1e1900 */
[----:B------:R-:W4:Y:S04]  /*0620*/  @P3 LDG.E R23, desc[UR12][R2.64+0x80] ;  /* 0x0000800c02173981 */ /* 0x000f28000c1e1900 */
[----:B------:R-:W5:Y:S01]  /*0630*/  @P0 LDG.E R24, desc[UR12][R2.64+0xc0] ;  /* 0x0000c00c02180981 */ /* 0x000f62000c1e1900 */
[----:B------:R-:W-:-:S02]  /*0640*/  IMAD R25, R20, 0x4, R9 ;  /* 0x0000000414197824 */ /* 0x000fc400078e0209 */
[----:B------:R-:W-:-:S03]  /*0650*/  VIADD R20, R20, 0x40 ;  /* 0x0000004014147836 */ /* 0x000fc60000000000 */
[----:B------:R0:W-:Y:S04]  /*0660*/  @!P4 STS [R25+0x40], RZ ;  /* 0x000040ff1900c388 */ /* 0x0001e80000000800 */
[----:B------:R0:W-:Y:S04]  /*0670*/  @!P3 STS [R25+0x80], RZ ;  /* 0x000080ff1900b388 */ /* 0x0001e80000000800 */
[----:B------:R0:W-:Y:S04]  /*0680*/  @!P0 STS [R25+0xc0], RZ ;  /* 0x0000c0ff19008388 */ /* 0x0001e80000000800 */
[----:B--2---:R0:W-:Y:S04]  /*0690*/  @!P2 STS [R25], R4 ;  /* 0x000000041900a388 */ /* 0x0041e80000000800 */
[----:B---3--:R0:W-:Y:S04]  /*06a0*/  @P4 STS [R25+0x40], R22 ;  /* 0x0000401619004388 */ /* 0x0081e80000000800 */
[----:B----4-:R0:W-:Y:S04]  /*06b0*/  @P3 STS [R25+0x80], R23 ;  /* 0x0000801719003388 */ /* 0x0101e80000000800 */
[----:B------:R0:W-:Y:S04]  /*06c0*/  @P2 STS [R25], RZ ;  /* 0x000000ff19002388 */ /* 0x0001e80000000800 */
[----:B-----5:R0:W-:Y:S01]  /*06d0*/  @P0 STS [R25+0xc0], R24 ;  /* 0x0000c01819000388 */ /* 0x0201e20000000800 */
[----:B------:R-:W-:-:S13]  /*06e0*/  ISETP.GE.AND P0, PT, R20, R15, PT ;  /* 0x0000000f1400720c */ /* 0x000fda0003f06270 */
[----:B0-----:R-:W-:Y:S05]  /*06f0*/  @!P0 BRA `(.L_x_8) ;  /* 0xfffffffc00748947 */ /* 0x001fea000383ffff */
.L_x_3:
[----:B------:R-:W-:Y:S05]  /*0700*/  BSYNC.RECONVERGENT B1 ;  /* 0x0000000000017941 */ /* 0x000fea0003800200 */
.L_x_2:
[----:B------:R-:W-:-:S04]  /*0710*/  IADD3 R13, PT, PT, R13, 0x10, RZ ;  /* 0x000000100d0d7810 */ /* 0x000fc80007ffe0ff */
[----:B------:R-:W-:-:S13]  /*0720*/  ISETP.GE.AND P0, PT, R13, R16, PT ;  /* 0x000000100d00720c */ /* 0x000fda0003f06270 */
[----:B------:R-:W-:Y:S05]  /*0730*/  @!P0 BRA `(.L_x_9) ;  /* 0xfffffff800808947 */ /* 0x000fea000383ffff */
.L_x_1:
[----:B------:R-:W-:Y:S05]  /*0740*/  BSYNC.RECONVERGENT B0 ;  /* 0x0000000000007941 */ /* 0x000fea0003800200 */
.L_x_0:
[----:B------:R-:W4:Y:S01]  /*0750*/  S2R R3, SR_TID.Y ;  /* 0x0000000000037919 */ /* 0x000f220000002200 */
[----:B------:R-:W5:Y:S01]  /*0760*/  LDCU UR4, c[0x0][0x390] ;  /* 0x00007200ff0477ac */ /* 0x000f620008000800 */
[----:B------:R-:W5:Y:S02]  /*0770*/  LDCU UR5, c[0x0][0x398] ;  /* 0x00007300ff0577ac */ /* 0x000f640008000800 */
[----:B-----5:R-:W-:Y:S01]  /*0780*/  UIADD3 UR4, UPT, UPT, -UR5, UR4, URZ ;  /* 0x0000000405047290 */ /* 0x020fe2000fffe1ff */
[----:B----4-:R-:W-:Y:S01]  /*0790*/  IMAD R18, R18, 0x10, R3 ;  /* 0x0000001012127824 */ /* 0x010fe200078e0203 */
[----:B------:R-:W-:Y:S04]  /*07a0*/  BAR.SYNC.DEFER_BLOCKING 0x0 ;  /* 0x0000000000007b1d */ /* 0x000fe80000010000 */
[----:B------:R-:W-:-:S04]  /*07b0*/  ISETP.GT.AND P0, PT, R18, UR4, PT ;  /* 0x0000000412007c0c */ /* 0x000fc8000bf04270 */
[----:B------:R-:W-:-:S13]  /*07c0*/  ISETP.GT.OR P0, PT, R0, R7, P0 ;  /* 0x000000070000720c */ /* 0x000fda0000704670 */
[----:B------:R-:W-:Y:S05]  /*07d0*/  @P0 EXIT ;  /* 0x000000000000094d */ /* 0x000fea0003800000 */
[----:B------:R-:W4:Y:S01]  /*07e0*/  LDCU UR6, c[0x0][0x39c] ;  /* 0x00007380ff0677ac */ /* 0x000f220008000800 */
[----:B0-----:R-:W-:Y:S01]  /*07f0*/  IMAD.MOV.U32 R4, RZ, RZ, RZ ;  /* 0x000000ffff047224 */ /* 0x001fe200078e00ff */
[----:B----4-:R-:W-:-:S04]  /*0800*/  UISETP.LT.AND UP0, UPT, UR6, UR5, UPT ;  /* 0x000000050600728c */ /* 0x010fc8000bf01270 */
[----:B------:R-:W-:-:S04]  /*0810*/  USEL UR4, UR6, UR5, UP0 ;  /* 0x0000000506047287 */ /* 0x000fc80008000000 */
[----:B------:R-:W-:-:S09]  /*0820*/  UISETP.GE.AND UP0, UPT, UR4, 0x1, UPT ;  /* 0x000000010400788c */ /* 0x000fd2000bf06270 */
[----:B------:R-:W-:Y:S05]  /*0830*/  BRA.U !UP0, `(.L_x_10) ;  /* 0x0000000508a47547 */ /* 0x000fea000b800000 */
[----:B---3--:R-:W0:Y:S01]  /*0840*/  S2R R2, SR_CgaCtaId ;  /* 0x0000000000027919 */ /* 0x008e220000008800 */
[----:B------:R-:W-:Y:S01]  /*0850*/  MOV R3, 0x400 ;  /* 0x0000040000037802 */ /* 0x000fe20000000f00 */
[----:B------:R-:W-:Y:S01]  /*0860*/  ULOP3.LUT UR14, UR6, 0x7, URZ, 0xc0, !UPT ;  /* 0x00000007060e7892 */ /* 0x000fe2000f8ec0ff */
[----:B------:R-:W-:Y:S01]  /*0870*/  IMAD.MOV.U32 R4, RZ, RZ, RZ ;  /* 0x000000ffff047224 */ /* 0x000fe200078e00ff */
[----:B------:R-:W-:Y:S02]  /*0880*/  ULOP3.LUT UR7, UR6, 0x7ffffff8, URZ, 0xc0, !UPT ;  /* 0x7ffffff806077892 */ /* 0x000fe4000f8ec0ff */
[----:B------:R-:W-:Y:S02]  /*0890*/  UIADD3 UR4, UPT, UPT, UR14, -0x1, URZ ;  /* 0xffffffff0e047890 */ /* 0x000fe4000fffe0ff */
[----:B------:R-:W-:Y:S02]  /*08a0*/  ULOP3.LUT UR6, UR6, 0x3, URZ, 0xc0, !UPT ;  /* 0x0000000306067892 */ /* 0x000fe4000f8ec0ff */
[----:B------:R-:W-:-:S02]  /*08b0*/  UISETP.GE.U32.AND UP0, UPT, UR4, 0x3, UPT ;  /* 0x000000030400788c */ /* 0x000fc4000bf06070 */
[----:B------:R-:W-:Y:S01]  /*08c0*/  UIADD3 UR10, UPT, UPT, -UR7, URZ, URZ ;  /* 0x000000ff070a7290 */ /* 0x000fe2000fffe1ff */
[----:B------:R-:W-:Y:S01]  /*08d0*/  UMOV UR4, URZ ;  /* 0x000000ff00047c82 */ /* 0x000fe20008000000 */
[----:B0-----:R-:W-:-:S04]  /*08e0*/  LEA R3, R2, R3, 0x18 ;  /* 0x0000000302037211 */ /* 0x001fc800078ec0ff */
[----:B------:R-:W-:-:S05]  /*08f0*/  LEA R2, R6, R3, 0x2 ;  /* 0x0000000306027211 */ /* 0x000fca00078e10ff */
[----:B------:R-:W-:-:S07]  /*0900*/  VIADD R2, R2, 0x10 ;  /* 0x0000001002027836 */ /* 0x000fce0000000000 */
.L_x_16:
[----:B------:R-:W0:Y:S01]  /*0910*/  LDCU.64 UR18, c[0x0][0x398] ;  /* 0x00007300ff1277ac */ /* 0x000e220008000a00 */
[----:B------:R-:W-:Y:S01]  /*0920*/  IADD3 R11, PT, PT, R8, UR4, RZ ;  /* 0x00000004080b7c10 */ /* 0x000fe2000fffe0ff */
[----:B------:R-:W-:Y:S01]  /*0930*/  UMOV UR5, URZ ;  /* 0x000000ff00057c82 */ /* 0x000fe20008000000 */
[----:B0-----:R-:W-:Y:S02]  /*0940*/  UISETP.GE.U32.AND UP2, UPT, UR19, 0x8, UPT ;  /* 0x000000081300788c */ /* 0x001fe4000bf46070 */
[----:B------:R-:W-:Y:S02]  /*0950*/  UIMAD UR11, UR4, UR19, URZ ;  /* 0x00000013040b72a4 */ /* 0x000fe4000f8e02ff */
[----:B------:R-:W-:-:S04]  /*0960*/  UIADD3 UR4, UPT, UPT, UR4, 0x1, URZ ;  /* 0x0000000104047890 */ /* 0x000fc8000fffe0ff */
[----:B------:R-:W-:Y:S01]  /*0970*/  UISETP.NE.AND UP1, UPT, UR4, UR18, UPT ;  /* 0x000000120400728c */ /* 0x000fe2000bf25270 */
[----:B------:R-:W-:Y:S10]  /*0980*/  BRA.U !UP2, `(.L_x_11) ;  /* 0x000000010a887547 */ /* 0x000ff4000b800000 */
[----:B------:R-:W-:Y:S01]  /*0990*/  IMAD R5, R11, 0xb8, R2 ;  /* 0x000000b80b057824 */ /* 0x000fe200078e0202 */
[----:B------:R-:W-:Y:S01]  /*09a0*/  UMOV UR8, 0x10 ;  /* 0x0000001000087882 */ /* 0x000fe20000000000 */
[----:B------:R-:W-:Y:S01]  /*09b0*/  UMOV UR5, UR10 ;  /* 0x0000000a00057c82 */ /* 0x000fe20008000000 */
[----:B------:R-:W-:-:S12]  /*09c0*/  UIMAD UR8, UR11, 0x4, UR8 ;  /* 0x000000040b0878a4 */ /* 0x000fd8000f8e0208 */
.L_x_12:
[----:B------:R-:W0:Y:S01]  /*09d0*/  LDS R9, [R5+-0x10] ;  /* 0xfffff00005097984 */ /* 0x000e220000000800 */
[----:B------:R-:W0:Y:S03]  /*09e0*/  LDCU UR9, c[0x3][UR8+-0x10] ;  /* 0x00fffe00080977ac */ /* 0x000e260008000800 */
[----:B------:R-:W3:Y:S01]  /*09f0*/  LDS R10, [R5+-0xc] ;  /* 0xfffff400050a7984 */ /* 0x000ee20000000800 */
[----:B------:R-:W3:Y:S03]  /*0a00*/  LDCU UR15, c[0x3][UR8+-0xc] ;  /* 0x00fffe80080f77ac */ /* 0x000ee60008000800 */
[----:B------:R-:W4:Y:S01]  /*0a10*/  LDS R12, [R5+-0x8] ;  /* 0xfffff800050c7984 */ /* 0x000f220000000800 */
[----:B------:R-:W4:Y:S03]  /*0a20*/  LDCU UR16, c[0x3][UR8+-0x8] ;  /* 0x00ffff00081077ac */ /* 0x000f260008000800 */
[----:B------:R-:W5:Y:S01]  /*0a30*/  LDS R14, [R5+-0x4] ;  /* 0xfffffc00050e7984 */ /* 0x000f620000000800 */
[----:B------:R-:W5:Y:S03]  /*0a40*/  LDCU UR17, c[0x3][UR8+-0x4] ;  /* 0x00ffff80081177ac */ /* 0x000f660008000800 */
[----:B------:R-:W1:Y:S01]  /*0a50*/  LDS R16, [R5] ;  /* 0x0000000005107984 */ /* 0x000e620000000800 */
[----:B------:R-:W1:Y:S03]  /*0a60*/  LDCU UR18, c[0x3][UR8] ;  /* 0x00c00000081277ac */ /* 0x000e660008000800 */
[----:B------:R-:W2:Y:S01]  /*0a70*/  LDS R20, [R5+0x4] ;  /* 0x0000040005147984 */ /* 0x000ea20000000800 */
[----:B------:R-:W-:-:S03]  /*0a80*/  UIADD3 UR5, UPT, UPT, UR5, 0x8, URZ ;  /* 0x0000000805057890 */ /* 0x000fc6000fffe0ff */
[----:B------:R-:W2:Y:S01]  /*0a90*/  LDS R22, [R5+0x8] ;  /* 0x0000080005167984 */ /* 0x000ea20000000800 */
[----:B------:R-:W-:-:S03]  /*0aa0*/  UISETP.NE.AND UP2, UPT, UR5, URZ, UPT ;  /* 0x000000ff0500728c */ /* 0x000fc6000bf45270 */
[----:B------:R0:W2:Y:S02]  /*0ab0*/  LDS R24, [R5+0xc] ;  /* 0x00000c0005187984 */ /* 0x0000a40000000800 */
[----:B0-----:R-:W-:Y:S02]  /*0ac0*/  VIADD R5, R5, 0x20 ;  /* 0x0000002005057836 */ /* 0x001fe40000000000 */
[----:B------:R-:W-:Y:S01]  /*0ad0*/  FFMA R9, R9, UR9, R4 ;  /* 0x0000000909097c23 */ /* 0x000fe20008000004 */
[----:B------:R-:W2:Y:S03]  /*0ae0*/  LDCU UR9, c[0x3][UR8+0x4] ;  /* 0x00c00080080977ac */ /* 0x000ea60008000800 */
[----:B---3--:R-:W-:Y:S01]  /*0af0*/  FFMA R9, R10, UR15, R9 ;  /* 0x0000000f0a097c23 */ /* 0x008fe20008000009 */
[----:B------:R-:W0:Y:S03]  /*0b00*/  LDCU UR15, c[0x3][UR8+0x8] ;  /* 0x00c00100080f77ac */ /* 0x000e260008000800 */
[----:B----4-:R-:W-:Y:S01]  /*0b10*/  FFMA R9, R12, UR16, R9 ;  /* 0x000000100c097c23 */ /* 0x010fe20008000009 */
[----:B------:R-:W3:Y:S03]  /*0b20*/  LDCU UR16, c[0x3][UR8+0xc] ;  /* 0x00c00180081077ac */ /* 0x000ee60008000800 */
[----:B-----5:R-:W-:Y:S01]  /*0b30*/  FFMA R9, R14, UR17, R9 ;  /* 0x000000110e097c23 */ /* 0x020fe20008000009 */
[----:B------:R-:W-:-:S03]  /*0b40*/  UIADD3 UR8, UPT, UPT, UR8, 0x20, URZ ;  /* 0x0000002008087890 */ /* 0x000fc6000fffe0ff */
[----:B-1----:R-:W-:-:S04]  /*0b50*/  FFMA R9, R16, UR18, R9 ;  /* 0x0000001210097c23 */ /* 0x002fc80008000009 */
[----:B--2---:R-:W-:-:S04]  /*0b60*/  FFMA R9, R20, UR9, R9 ;  /* 0x0000000914097c23 */ /* 0x004fc80008000009 */
[----:B0-----:R-:W-:-:S04]  /*0b70*/  FFMA R9, R22, UR15, R9 ;  /* 0x0000000f16097c23 */ /* 0x001fc80008000009 */
[----:B---3--:R-:W-:Y:S01]  /*0b80*/  FFMA R4, R24, UR16, R9 ;  /* 0x0000001018047c23 */ /* 0x008fe20008000009 */
[----:B------:R-:W-:Y:S06]  /*0b90*/  BRA.U UP2, `(.L_x_12) ;  /* 0xfffffffd028c7547 */ /* 0x000fec000b83ffff */
[----:B------:R-:W-:-:S05]  /*0ba0*/  UMOV UR5, UR7 ;  /* 0x0000000700057c82 */ /* 0x000fca0008000000 */
.L_x_11:
[----:B------:R-:W-:-:S09]  /*0bb0*/  UISETP.NE.AND UP2, UPT, UR14, URZ, UPT ;  /* 0x000000ff0e00728c */ /* 0x000fd2000bf45270 */
[----:B------:R-:W-:Y:S05]  /*0bc0*/  BRA.U !UP2, `(.L_x_13) ;  /* 0x000000010abc7547 */ /* 0x000fea000b800000 */
[----:B------:R-:W-:Y:S01]  /*0bd0*/  IMAD R16, R11, 0xb8, R3 ;  /* 0x000000b80b107824 */ /* 0x000fe200078e0203 */
[----:B------:R-:W-:Y:S01]  /*0be0*/  UISETP.NE.AND UP2, UPT, UR6, URZ, UPT ;  /* 0x000000ff0600728c */ /* 0x000fe2000bf45270 */
[----:B------:R-:W-:Y:S10]  /*0bf0*/  BRA.U !UP0, `(.L_x_14) ;  /* 0x00000001084c7547 */ /* 0x000ff4000b800000 */
[----:B------:R-:W-:Y:S01]  /*0c00*/  VIADD R5, R6, UR5 ;  /* 0x0000000506057c36 */ /* 0x000fe20008000000 */
[----:B------:R-:W-:Y:S02]  /*0c10*/  UIADD3 UR8, UPT, UPT, UR11, UR5, URZ ;  /* 0x000000050b087290 */ /* 0x000fe4000fffe0ff */
[----:B------:R-:W-:Y:S02]  /*0c20*/  UIADD3 UR9, UPT, UPT, UR11, UR5, URZ ;  /* 0x000000050b097290 */ /* 0x000fe4000fffe0ff */
[----:B------:R-:W-:Y:S01]  /*0c30*/  LEA R5, R5, R16, 0x2 ;  /* 0x0000001005057211 */ /* 0x000fe200078e10ff */
[----:B------:R-:W-:Y:S02]  /*0c40*/  USHF.L.U32 UR8, UR8, 0x2, URZ ;  /* 0x0000000208087899 */ /* 0x000fe400080006ff */
[----:B------:R-:W-:Y:S02]  /*0c50*/  USHF.L.U32 UR9, UR9, 0x2, URZ ;  /* 0x0000000209097899 */ /* 0x000fe400080006ff */
[----:B------:R-:W0:Y:S01]  /*0c60*/  LDS R9, [R5] ;  /* 0x0000000005097984 */ /* 0x000e220000000800 */
[----:B------:R-:W-:-:S03]  /*0c70*/  UIADD3 UR5, UPT, UPT, UR5, 0x4, URZ ;  /* 0x0000000405057890 */ /* 0x000fc6000fffe0ff */
[----:B------:R-:W3:Y:S04]  /*0c80*/  LDS R10, [R5+0x4] ;  /* 0x00000400050a7984 */ /* 0x000ee80000000800 */
[----:B------:R-:W4:Y:S01]  /*0c90*/  LDS R12, [R5+0x8] ;  /* 0x00000800050c7984 */ /* 0x000f220000000800 */
[----:B------:R-:W0:Y:S03]  /*0ca0*/  LDCU UR8, c[0x3][UR8] ;  /* 0x00c00000080877ac */ /* 0x000e260008000800 */
[----:B------:R-:W5:Y:S01]  /*0cb0*/  LDS R14, [R5+0xc] ;  /* 0x00000c00050e7984 */ /* 0x000f620000000800 */
[----:B------:R-:W3:Y:S01]  /*0cc0*/  LDCU UR15, c[0x3][UR9+0x4] ;  /* 0x00c00080090f77ac */ /* 0x000ee20008000800 */
[----:B------:R-:W4:Y:S01]  /*0cd0*/  LDCU UR16, c[0x3][UR9+0x8] ;  /* 0x00c00100091077ac */ /* 0x000f220008000800 */
[----:B------:R-:W5:Y:S01]  /*0ce0*/  LDCU UR9, c[0x3][UR9+0xc] ;  /* 0x00c00180090977ac */ /* 0x000f620008000800 */
[----:B0-----:R-:W-:-:S04]  /*0cf0*/  FFMA R9, R9, UR8, R4 ;  /* 0x0000000809097c23 */ /* 0x001fc80008000004 */
[----:B---3--:R-:W-:-:S04]  /*0d00*/  FFMA R9, R10, UR15, R9 ;  /* 0x0000000f0a097c23 */ /* 0x008fc80008000009 */
[----:B----4-:R-:W-:-:S04]  /*0d10*/  FFMA R9, R12, UR16, R9 ;  /* 0x000000100c097c23 */ /* 0x010fc80008000009 */
[----:B-----5:R-:W-:-:S07]  /*0d20*/  FFMA R4, R14, UR9, R9 ;  /* 0x000000090e047c23 */ /* 0x020fce0008000009 */
.L_x_14:
[----:B------:R-:W-:Y:S05]  /*0d30*/  BRA.U !UP2, `(.L_x_13) ;  /* 0x000000010a607547 */ /* 0x000fea000b800000 */
[----:B------:R-:W-:Y:S02]  /*0d40*/  UISETP.NE.AND UP2, UPT, UR6, 0x1, UPT ;  /* 0x000000010600788c */ /* 0x000fe4000bf45270 */
[----:B------:R-:W-:-:S07]  /*0d50*/  ULOP3.LUT UP3, URZ, UR19, 0x1, URZ, 0xc0, !UPT ;  /* 0x0000000113ff7892 */ /* 0x000fce000f86c0ff */
[----:B------:R-:W-:Y:S05]  /*0d60*/  BRA.U !UP2, `(.L_x_15) ;  /* 0x000000010a347547 */ /* 0x000fea000b800000 */
[----:B------:R-:W-:Y:S01]  /*0d70*/  VIADD R5, R6, UR5 ;  /* 0x0000000506057c36 */ /* 0x000fe20008000000 */
[----:B------:R-:W-:Y:S02]  /*0d80*/  UIADD3 UR8, UPT, UPT, UR11, UR5, URZ ;  /* 0x000000050b087290 */ /* 0x000fe4000fffe0ff */
[----:B------:R-:W-:Y:S01]  /*0d90*/  UIADD3 UR9, UPT, UPT, UR11, UR5, URZ ;  /* 0x000000050b097290 */ /* 0x000fe2000fffe0ff */
[----:B------:R-:W-:Y:S01]  /*0da0*/  IMAD R5, R5, 0x4, R16 ;  /* 0x0000000405057824 */ /* 0x000fe200078e0210 */
[----:B------:R-:W-:Y:S02]  /*0db0*/  USHF.L.U32 UR8, UR8, 0x2, URZ ;  /* 0x0000000208087899 */ /* 0x000fe400080006ff */
[----:B------:R-:W-:Y:S02]  /*0dc0*/  USHF.L.U32 UR9, UR9, 0x2, URZ ;  /* 0x0000000209097899 */ /* 0x000fe400080006ff */
[----:B------:R-:W0:Y:S01]  /*0dd0*/  LDS R9, [R5] ;  /* 0x0000000005097984 */ /* 0x000e220000000800 */
[----:B------:R-:W-:-:S03]  /*0de0*/  UIADD3 UR5, UPT, UPT, UR5, 0x2, URZ ;  /* 0x0000000205057890 */ /* 0x000fc6000fffe0ff */
[----:B------:R-:W3:Y:S04]  /*0df0*/  LDS R11, [R5+0x4] ;  /* 0x00000400050b7984 */ /* 0x000ee80000000800 */
[----:B------:R-:W0:Y:S02]  /*0e00*/  LDCU UR8, c[0x3][UR8] ;  /* 0x00c00000080877ac */ /* 0x000e240008000800 */
[----:B------:R-:W3:Y:S01]  /*0e10*/  LDCU UR9, c[0x3][UR9+0x4] ;  /* 0x00c00080090977ac */ /* 0x000ee20008000800 */
[----:B0-----:R-:W-:-:S04]  /*0e20*/  FFMA R4, R9, UR8, R4 ;  /* 0x0000000809047c23 */ /* 0x001fc80008000004 */
[----:B---3--:R-:W-:-:S07]  /*0e30*/  FFMA R4, R11, UR9, R4 ;  /* 0x000000090b047c23 */ /* 0x008fce0008000004 */
.L_x_15:
[----:B------:R-:W-:Y:S05]  /*0e40*/  BRA.U !UP3, `(.L_x_13) ;  /* 0x000000010b1c7547 */ /* 0x000fea000b800000 */
[----:B------:R-:W-:Y:S01]  /*0e50*/  IADD3 R5, PT, PT, R6, UR5, RZ ;  /* 0x0000000506057c10 */ /* 0x000fe2000fffe0ff */
[----:B------:R-:W-:-:S04]  /*0e60*/  UIADD3 UR5, UPT, UPT, UR11, UR5, URZ ;  /* 0x000000050b057290 */ /* 0x000fc8000fffe0ff */
[----:B------:R-:W-:Y:S01]  /*0e70*/  IMAD R5, R5, 0x4, R16 ;  /* 0x0000000405057824 */ /* 0x000fe200078e0210 */
[----:B------:R-:W-:-:S05]  /*0e80*/  USHF.L.U32 UR5, UR5, 0x2, URZ ;  /* 0x0000000205057899 */ /* 0x000fca00080006ff */
[----:B------:R-:W0:Y:S07]  /*0e90*/  LDS R5, [R5] ;  /* 0x0000000005057984 */ /* 0x000e2e0000000800 */
[----:B------:R-:W0:Y:S02]  /*0ea0*/  LDCU UR5, c[0x3][UR5] ;  /* 0x00c00000050577ac */ /* 0x000e240008000800 */
[----:B0-----:R-:W-:-:S07]  /*0eb0*/  FFMA R4, R5, UR5, R4 ;  /* 0x0000000505047c23 */ /* 0x001fce0008000004 */
.L_x_13:
[----:B------:R-:W-:Y:S05]  /*0ec0*/  BRA.U UP1, `(.L_x_16) ;  /* 0xfffffff901907547 */ /* 0x000fea000b83ffff */
.L_x_10:
[----:B---3--:R-:W0:Y:S01]  /*0ed0*/  LDC.64 R2, c[0x0][0x388] ;  /* 0x0000e200ff027b82 */ /* 0x008e220000000a00 */
[----:B------:R-:W-:-:S05]  /*0ee0*/  IMAD R7, R18, R7, R18 ;  /* 0x0000000712077224 */ /* 0x000fca00078e0212 */
[----:B------:R-:W-:-:S05]  /*0ef0*/  IADD3 R7, PT, PT, R0, R7, RZ ;  /* 0x0000000700077210 */ /* 0x000fca0007ffe0ff */
[----:B0-----:R-:W-:-:S05]  /*0f00*/  IMAD.WIDE R2, R7, 0x4, R2 ;  /* 0x0000000407027825 */ /* 0x001fca00078e0202 */
[----:B------:R-:W-:Y:S01]  /*0f10*/  STG.E desc[UR12][R2.64], R4 ;  /* 0x0000000402007986 */ /* 0x000fe2000c10190c */
[----:B------:R-:W-:Y:S05]  /*0f20*/  EXIT ;  /* 0x000000000000794d */ /* 0x000fea0003800000 */
.L_x_17:
[----:B------:R-:W-:-:S00]  /*0f30*/  BRA `(.L_x_17) ;  /* 0xfffffffc00fc7947 */ /* 0x000fc0000383ffff */
[----:B------:R-:W-:-:S00]  /*0f40*/  NOP ;  /* 0x0000000000007918 */ /* 0x000fc00000000000 */
        /* <DEDUP_REMOVED lines=11> */
.L_x_18:


//--------------------- .nv.shared._Z21convolution_2d_kernelPKfPfiiii --------------------------
	.section	.nv.shared._Z21convolution_2d_kernelPKfPfiiii,"aw",@nobits
	.sectionflags	@""
	.align	4
.nv.shared._Z21convolution_2d_kernelPKfPfiiii:
	.zero		9488


//--------------------- .nv.shared.reserved.0     --------------------------
	.section	.nv.shared.reserved.0,"aw",@nobits
	.weak		__nv_reservedSMEM_offset_0_alias
	.size		__nv_reservedSMEM_offset_0_alias, 0, 64
	.other		__nv_reservedSMEM_offset_0_alias,@"STO_CUDA_RESERVED_SHARED STV_DEFAULT"
__nv_reservedSMEM_offset_0_alias:
	.zero		0
	.zero		64


//--------------------- .nv.constant0._Z21convolution_2d_kernelPKfPfiiii --------------------------
	.section	.nv.constant0._Z21convolution_2d_kernelPKfPfiiii,"a",@progbits
	.sectionflags	@""
	.align	4
.nv.constant0._Z21convolution_2d_kernelPKfPfiiii:
	.zero		928


//--------------------- SYMBOLS --------------------------

	.type		.nv.reservedSmem.offset0,@object
	.size		.nv.reservedSmem.offset0,0x4
	.type		.nv.reservedSmem.cap,@object
	.size		.nv.reservedSmem.cap,0x4
